//
// Generated by NVIDIA NVVM Compiler
//
// Compiler Build ID: CL-36424714
// Cuda compilation tools, release 13.0, V13.0.88
// Based on NVVM 20.0.0
//

.version 9.0
.target sm_100
.address_size 64

	// .globl	_Z10streamCopyPvP9CtrlBlockm

.visible .entry _Z10streamCopyPvP9CtrlBlockm(
	.param .u64 .ptr .align 1 _Z10streamCopyPvP9CtrlBlockm_param_0,
	.param .u64 .ptr .align 1 _Z10streamCopyPvP9CtrlBlockm_param_1,
	.param .u64 _Z10streamCopyPvP9CtrlBlockm_param_2
)
{
	.reg .pred 	%p<7>;
	.reg .b32 	%r<26>;
	.reg .b64 	%rd<33>;

	ld.param.u64 	%rd11, [_Z10streamCopyPvP9CtrlBlockm_param_0];
	ld.param.u64 	%rd12, [_Z10streamCopyPvP9CtrlBlockm_param_1];
	ld.param.u64 	%rd13, [_Z10streamCopyPvP9CtrlBlockm_param_2];
	cvta.to.global.u64 	%rd1, %rd12;
	mov.u32 	%r10, %nctaid.x;
	mov.u32 	%r11, %ntid.x;
	mul.lo.s32 	%r1, %r10, %r11;
	mov.u32 	%r12, %ctaid.x;
	mov.u32 	%r13, %tid.x;
	mad.lo.s32 	%r2, %r11, %r12, %r13;
	shr.u64 	%rd14, %rd13, 4;
	cvt.u32.u64 	%r3, %rd14;
	setp.lt.s32 	%p1, %r3, 1;
	@%p1 bra 	$L__BB0_9;
	shr.s32 	%r15, %r1, 31;
	shr.u32 	%r16, %r15, 27;
	add.s32 	%r17, %r1, %r16;
	and.b32  	%r4, %r17, -32;
	mul.wide.s32 	%rd16, %r2, 16;
	add.s64 	%rd2, %rd11, %rd16;
	add.s32 	%r5, %r1, 31;
	mov.b64 	%rd30, 0;
	mov.b32 	%r24, 0;
	mul.wide.s32 	%rd27, %r4, 16;
	mov.u32 	%r25, %r24;
$L__BB0_2:
	ld.volatile.global.u64 	%rd17, [%rd1];
	ld.volatile.global.u64 	%rd18, [%rd1+8];
	sub.s64 	%rd19, %rd17, %rd18;
	setp.gt.u64 	%p2, %rd19, 3;
	@%p2 bra 	$L__BB0_2;
	setp.ne.s32 	%p3, %r2, 0;
	@%p3 bra 	$L__BB0_6;
	mul.wide.s32 	%rd20, %r25, 8;
	add.s64 	%rd21, %rd1, %rd20;
	ld.global.u64 	%rd22, [%rd21+16];
	add.s64 	%rd32, %rd22, %rd16;
	add.s64 	%rd31, %rd2, %rd30;
$L__BB0_5:
	setp.lt.u32 	%p4, %r5, 63;
	ld.v2.u64 	{%rd25, %rd26}, [%rd32];
	// begin inline asm
	st.volatile.global.v2.u64 [%rd31], {%rd25,%rd26};
	// end inline asm
	add.s64 	%rd32, %rd32, %rd27;
	add.s64 	%rd31, %rd31, %rd27;
	@%p4 bra 	$L__BB0_5;
$L__BB0_6:
	setp.ne.s32 	%p5, %r2, 0;
	// begin inline asm
	bar.sync 1, %r1;
	// end inline asm
	@%p5 bra 	$L__BB0_8;
	ld.volatile.global.u64 	%rd28, [%rd1];
	add.s64 	%rd29, %rd28, 1;
	st.volatile.global.u64 	[%rd1], %rd29;
$L__BB0_8:
	add.s32 	%r19, %r25, 1;
	shr.s32 	%r20, %r19, 31;
	shr.u32 	%r21, %r20, 30;
	add.s32 	%r22, %r19, %r21;
	and.b32  	%r23, %r22, -4;
	sub.s32 	%r25, %r19, %r23;
	add.s64 	%rd30, %rd30, 16;
	add.s32 	%r24, %r24, 1;
	setp.ne.s32 	%p6, %r24, %r3;
	@%p6 bra 	$L__BB0_2;
$L__BB0_9:
	ret;

}


// ===== COMPILED SASS (sm_100) =====

	.target	sm_100

	.elftype	@"ET_EXEC"


//--------------------- .note.nv.tkinfo           --------------------------
	.section	.note.nv.tkinfo,"",@"SHT_NOTE"
	.sectionflags	@"SHF_NOTE_NV_TKINFO"
	.tkinfo
        /*0018*/ 	.word	0x00000002
        /*0030*/ 	.string	""
        /*0030*/ 	.string	"ptxas"
        /*0030*/ 	.string	"Cuda compilation tools, release 13.0, V13.0.88"
        /*0030*/ 	.string	"Build cuda_13.0.r13.0/compiler.36424714_0"
        /*0030*/ 	.string	"-arch sm_100 -m 64 "



//--------------------- .note.nv.cuinfo           --------------------------
	.section	.note.nv.cuinfo,"",@"SHT_NOTE"
	.sectionflags	@"SHF_NOTE_NV_CUINFO"
        /*0018*/ 	.short	0x0002
        /*001a*/ 	.short	0x0064
        /*001c*/ 	.short	0x0082
	.zero		2


//--------------------- .nv.info                  --------------------------
	.section	.nv.info,"",@"SHT_CUDA_INFO"
	.align	4


	//----- nvinfo : EIATTR_REGCOUNT
	.align		4
        /*0000*/ 	.byte	0x04, 0x2f
        /*0002*/ 	.short	(.L_1 - .L_0)
	.align		4
.L_0:
        /*0004*/ 	.word	index@(_Z10streamCopyPvP9CtrlBlockm)
        /*0008*/ 	.word	0x00000016


	//----- nvinfo : EIATTR_FRAME_SIZE
	.align		4
.L_1:
        /*000c*/ 	.byte	0x04, 0x11
        /*000e*/ 	.short	(.L_3 - .L_2)
	.align		4
.L_2:
        /*0010*/ 	.word	index@(_Z10streamCopyPvP9CtrlBlockm)
        /*0014*/ 	.word	0x00000000


	//----- nvinfo : EIATTR_MIN_STACK_SIZE
	.align		4
.L_3:
        /*0018*/ 	.byte	0x04, 0x12
        /*001a*/ 	.short	(.L_5 - .L_4)
	.align		4
.L_4:
        /*001c*/ 	.word	index@(_Z10streamCopyPvP9CtrlBlockm)
        /*0020*/ 	.word	0x00000000
.L_5:


//--------------------- .nv.compat                --------------------------
	.section	.nv.compat,"",@"SHT_CUDA_COMPAT_INFO"
	.align	4
        /*0000*/ 	.byte	0x02, 0x09, 0x00, 0x00, 0x02, 0x02, 0x01, 0x00, 0x02, 0x05, 0x05, 0x00, 0x03, 0x07, 0x01, 0x01
        /*0010*/ 	.byte	0x02, 0x03, 0x00, 0x00, 0x02, 0x06, 0x01, 0x00, 0x04, 0x0b, 0x08, 0x00, 0x09, 0x00, 0x00, 0x00
        /*0020*/ 	.byte	0x00, 0x00, 0x00, 0x00


//--------------------- .nv.info._Z10streamCopyPvP9CtrlBlockm --------------------------
	.section	.nv.info._Z10streamCopyPvP9CtrlBlockm,"",@"SHT_CUDA_INFO"
	.sectionflags	@""
	.align	4


	//----- nvinfo : EIATTR_CUDA_API_VERSION
	.align		4
        /*0000*/ 	.byte	0x04, 0x37
        /*0002*/ 	.short	(.L_7 - .L_6)
.L_6:
        /*0004*/ 	.word	0x00000082


	//----- nvinfo : EIATTR_KPARAM_INFO
	.align		4
.L_7:
        /*0008*/ 	.byte	0x04, 0x17
        /*000a*/ 	.short	(.L_9 - .L_8)
.L_8:
        /*000c*/ 	.word	0x00000000
        /*0010*/ 	.short	0x0002
        /*0012*/ 	.short	0x0010
        /*0014*/ 	.byte	0x00, 0xf0, 0x21, 0x00


	//----- nvinfo : EIATTR_KPARAM_INFO
	.align		4
.L_9:
        /*0018*/ 	.byte	0x04, 0x17
        /*001a*/ 	.short	(.L_11 - .L_10)
.L_10:
        /*001c*/ 	.word	0x00000000
        /*0020*/ 	.short	0x0001
        /*0022*/ 	.short	0x0008
        /*0024*/ 	.byte	0x00, 0xf5, 0x21, 0x00


	//----- nvinfo : EIATTR_KPARAM_INFO
	.align		4
.L_11:
        /*0028*/ 	.byte	0x04, 0x17
        /*002a*/ 	.short	(.L_13 - .L_12)
.L_12:
        /*002c*/ 	.word	0x00000000
        /*0030*/ 	.short	0x0000
        /*0032*/ 	.short	0x0000
        /*0034*/ 	.byte	0x00, 0xf5, 0x21, 0x00


	//----- nvinfo : EIATTR_SPARSE_MMA_MASK
	.align		4
.L_13:
        /*0038*/ 	.byte	0x03, 0x50
        /*003a*/ 	.short	0x0000


	//----- nvinfo : EIATTR_MAXREG_COUNT
	.align		4
        /*003c*/ 	.byte	0x03, 0x1b
        /*003e*/ 	.short	0x00ff


	//----- nvinfo : EIATTR_NUM_BARRIERS
	.align		4
        /*0040*/ 	.byte	0x02, 0x4c
        /*0042*/ 	.byte	0x02
	.zero		1


	//----- nvinfo : EIATTR_MERCURY_ISA_VERSION
	.align		4
        /*0044*/ 	.byte	0x03, 0x5f
        /*0046*/ 	.short	0x0101


	//----- nvinfo : EIATTR_VRC_CTA_INIT_COUNT
	.align		4
        /*0048*/ 	.byte	0x02, 0x4a
	.zero		1
	.zero		1


	//----- nvinfo : EIATTR_EXIT_INSTR_OFFSETS
	.align		4
        /*004c*/ 	.byte	0x04, 0x1c
        /*004e*/ 	.short	(.L_15 - .L_14)


	//   ....[0]....
.L_14:
        /*0050*/ 	.word	0x00000080


	//   ....[1]....
        /*0054*/ 	.word	0x000003f0


	//----- nvinfo : EIATTR_CRS_STACK_SIZE
	.align		4
.L_15:
        /*0058*/ 	.byte	0x04, 0x1e
        /*005a*/ 	.short	(.L_17 - .L_16)
.L_16:
        /*005c*/ 	.word	0x00000000


	//----- nvinfo : EIATTR_CBANK_PARAM_SIZE
	.align		4
.L_17:
        /*0060*/ 	.byte	0x03, 0x19
        /*0062*/ 	.short	0x0018


	//----- nvinfo : EIATTR_PARAM_CBANK
	.align		4
        /*0064*/ 	.byte	0x04, 0x0a
        /*0066*/ 	.short	(.L_19 - .L_18)
	.align		4
.L_18:
        /*0068*/ 	.word	index@(.nv.constant0._Z10streamCopyPvP9CtrlBlockm)
        /*006c*/ 	.short	0x0380
        /*006e*/ 	.short	0x0018


	//----- nvinfo : EIATTR_SW_WAR
	.align		4
.L_19:
        /*0070*/ 	.byte	0x04, 0x36
        /*0072*/ 	.short	(.L_21 - .L_20)
.L_20:
        /*0074*/ 	.word	0x00000008
.L_21:


//--------------------- .nv.callgraph             --------------------------
	.section	.nv.callgraph,"",@"SHT_CUDA_CALLGRAPH"
	.align	4
	.sectionentsize	8
	.align		4
        /*0000*/ 	.word	0x00000000
	.align		4
        /*0004*/ 	.word	0xffffffff
	.align		4
        /*0008*/ 	.word	0x00000000
	.align		4
        /*000c*/ 	.word	0xfffffffe
	.align		4
        /*0010*/ 	.word	0x00000000
	.align		4
        /*0014*/ 	.word	0xfffffffd
	.align		4
        /*0018*/ 	.word	0x00000000
	.align		4
        /*001c*/ 	.word	0xfffffffc


//--------------------- .text._Z10streamCopyPvP9CtrlBlockm --------------------------
	.section	.text._Z10streamCopyPvP9CtrlBlockm,"ax",@progbits
	.align	128
        .global         _Z10streamCopyPvP9CtrlBlockm
        .type           _Z10streamCopyPvP9CtrlBlockm,@function
        .size           _Z10streamCopyPvP9CtrlBlockm,(.L_x_5 - _Z10streamCopyPvP9CtrlBlockm)
        .other          _Z10streamCopyPvP9CtrlBlockm,@"STO_CUDA_ENTRY STV_DEFAULT"
_Z10streamCopyPvP9CtrlBlockm:
.text._Z10streamCopyPvP9CtrlBlockm:
[----:B------:R-:W-:Y:S08]  /*0000*/  LDC R1, c[0x0][0x37c] ;  /* 0x0000df00ff017b82 */ /* 0x000ff00000000800 */
[----:B------:R-:W0:Y:S01]  /*0010*/  LDC.64 R2, c[0x0][0x390] ;  /* 0x0000e400ff027b82 */ /* 0x000e220000000a00 */
[----:B------:R-:W1:Y:S01]  /*0020*/  LDCU UR4, c[0x0][0x370] ;  /* 0x00006e00ff0477ac */ /* 0x000e620008000800 */
[----:B------:R-:W2:Y:S06]  /*0030*/  S2R R4, SR_TID.X ;  /* 0x0000000000047919 */ /* 0x000eac0000002100 */
[----:B------:R-:W3:Y:S08]  /*0040*/  LDC R11, c[0x0][0x360] ;  /* 0x0000d800ff0b7b82 */ /* 0x000ef00000000800 */
[----:B------:R-:W4:Y:S01]  /*0050*/  S2UR UR5, SR_CTAID.X ;  /* 0x00000000000579c3 */ /* 0x000f220000002500 */
[----:B0-----:R-:W-:-:S04]  /*0060*/  SHF.R.U64 R0, R2, 0x4, R3 ;  /* 0x0000000402007819 */ /* 0x001fc80000001203 */
[----:B------:R-:W-:-:S13]  /*0070*/  ISETP.GE.AND P0, PT, R0, 0x1, PT ;  /* 0x000000010000780c */ /* 0x000fda0003f06270 */
[----:B-1234-:R-:W-:Y:S05]  /*0080*/  @!P0 EXIT ;  /* 0x000000000000894d */ /* 0x01efea0003800000 */
[----:B------:R-:W0:Y:S01]  /*0090*/  LDC.64 R2, c[0x0][0x380] ;  /* 0x0000e000ff027b82 */ /* 0x000e220000000a00 */
[C---:B------:R-:W-:Y:S01]  /*00a0*/  IMAD R10, R11.reuse, UR4, RZ ;  /* 0x000000040b0a7c24 */ /* 0x040fe2000f8e02ff */
[----:B------:R-:W1:Y:S01]  /*00b0*/  LDCU.64 UR8, c[0x0][0x358] ;  /* 0x00006b00ff0877ac */ /* 0x000e620008000a00 */
[----:B------:R-:W-:Y:S02]  /*00c0*/  IMAD R11, R11, UR5, R4 ;  /* 0x000000050b0b7c24 */ /* 0x000fe4000f8e0204 */
[----:B------:R-:W-:Y:S01]  /*00d0*/  VIADD R6, R10, 0x1f ;  /* 0x0000001f0a067836 */ /* 0x000fe20000000000 */
[----:B------:R-:W-:Y:S01]  /*00e0*/  SHF.R.S32.HI R5, RZ, 0x1f, R10 ;  /* 0x0000001fff057819 */ /* 0x000fe2000001140a */
[----:B------:R-:W-:Y:S01]  /*00f0*/  IMAD.MOV.U32 R13, RZ, RZ, RZ ;  /* 0x000000ffff0d7224 */ /* 0x000fe200078e00ff */
[----:B------:R-:W-:Y:S01]  /*0100*/  UMOV UR5, URZ ;  /* 0x000000ff00057c82 */ /* 0x000fe20008000000 */
[----:B------:R-:W-:Y:S01]  /*0110*/  UMOV UR6, URZ ;  /* 0x000000ff00067c82 */ /* 0x000fe20008000000 */
[----:B------:R-:W-:Y:S01]  /*0120*/  LEA.HI R5, R5, R10, RZ, 0x5 ;  /* 0x0000000a05057211 */ /* 0x000fe200078f28ff */
[----:B------:R-:W-:Y:S01]  /*0130*/  UMOV UR4, URZ ;  /* 0x000000ff00047c82 */ /* 0x000fe20008000000 */
[----:B------:R-:W-:-:S02]  /*0140*/  ISETP.GE.U32.AND P1, PT, R6, 0x3f, PT ;  /* 0x0000003f0600780c */ /* 0x000fc40003f26070 */
[----:B------:R-:W-:Y:S01]  /*0150*/  LOP3.LUT R12, R5, 0xffffffe0, RZ, 0xc0, !PT ;  /* 0xffffffe0050c7812 */ /* 0x000fe200078ec0ff */
[----:B01----:R-:W-:-:S10]  /*0160*/  IMAD.WIDE R2, R11, 0x10, R2 ;  /* 0x000000100b027825 */ /* 0x003fd400078e0202 */
.L_x_0:
[----:B------:R-:W0:Y:S02]  /*0170*/  LDC.64 R8, c[0x0][0x388] ;  /* 0x0000e200ff087b82 */ /* 0x000e240000000a00 */
[----:B0-----:R-:W2:Y:S04]  /*0180*/  LDG.E.64.STRONG.SYS R4, desc[UR8][R8.64] ;  /* 0x0000000808047981 */ /* 0x001ea8000c1f5b00 */
[----:B------:R-:W2:Y:S02]  /*0190*/  LDG.E.64.STRONG.SYS R6, desc[UR8][R8.64+0x8] ;  /* 0x0000080808067981 */ /* 0x000ea4000c1f5b00 */
[----:B--2---:R-:W-:-:S05]  /*01a0*/  IADD3 R4, P0, PT, R4, -R6, RZ ;  /* 0x8000000604047210 */ /* 0x004fca0007f1e0ff */
[----:B------:R-:W-:Y:S01]  /*01b0*/  IMAD.X R5, R5, 0x1, ~R7, P0 ;  /* 0x0000000105057824 */ /* 0x000fe200000e0e07 */
[----:B------:R-:W-:-:S04]  /*01c0*/  ISETP.GT.U32.AND P0, PT, R4, 0x3, PT ;  /* 0x000000030400780c */ /* 0x000fc80003f04070 */
[----:B------:R-:W-:-:S13]  /*01d0*/  ISETP.GT.U32.AND.EX P0, PT, R5, RZ, PT, P0 ;  /* 0x000000ff0500720c */ /* 0x000fda0003f04100 */
[----:B------:R-:W-:Y:S05]  /*01e0*/  @P0 BRA `(.L_x_0) ;  /* 0xfffffffc00e00947 */ /* 0x000fea000383ffff */
[----:B------:R-:W-:Y:S01]  /*01f0*/  ISETP.NE.AND P0, PT, R11, RZ, PT ;  /* 0x000000ff0b00720c */ /* 0x000fe20003f05270 */
[----:B------:R-:W-:-:S12]  /*0200*/  BSSY.RECONVERGENT B0, `(.L_x_1) ;  /* 0x000000f000007945 */ /* 0x000fd80003800200 */
[----:B------:R-:W-:Y:S05]  /*0210*/  @P0 BRA `(.L_x_2) ;  /* 0x0000000000340947 */ /* 0x000fea0003800000 */
[----:B------:R-:W0:Y:S02]  /*0220*/  LDC.64 R4, c[0x0][0x388] ;  /* 0x0000e200ff047b82 */ /* 0x000e240000000a00 */
[----:B0-----:R-:W-:-:S06]  /*0230*/  IMAD.WIDE R4, R13, 0x8, R4 ;  /* 0x000000080d047825 */ /* 0x001fcc00078e0204 */
[----:B------:R-:W2:Y:S01]  /*0240*/  LDG.E.64 R4, desc[UR8][R4.64+0x10] ;  /* 0x0000100804047981 */ /* 0x000ea2000c1e1b00 */
[----:B------:R-:W-:-:S04]  /*0250*/  IADD3 R16, P2, PT, R2, UR5, RZ ;  /* 0x0000000502107c10 */ /* 0x000fc8000ff5e0ff */
[----:B------:R-:W-:Y:S01]  /*0260*/  IADD3.X R17, PT, PT, R3, UR6, RZ, P2, !PT ;  /* 0x0000000603117c10 */ /* 0x000fe200097fe4ff */
[----:B--2---:R-:W-:-:S08]  /*0270*/  IMAD.WIDE R14, RZ, 0x10, R4 ;  /* 0x00000010ff0e7825 */ /* 0x004fd000078e0204 */
.L_x_3:
[----:B0-----:R0:W2:Y:S01]  /*0280*/  LD.E.128 R4, desc[UR8][R14.64] ;  /* 0x000000080e047980 */ /* 0x0010a2000c101d00 */
[----:B------:R-:W-:Y:S02]  /*0290*/  IMAD.MOV.U32 R18, RZ, RZ, R16 ;  /* 0x000000ffff127224 */ /* 0x000fe400078e0010 */
[----:B------:R-:W-:Y:S02]  /*02a0*/  IMAD.MOV.U32 R19, RZ, RZ, R17 ;  /* 0x000000ffff137224 */ /* 0x000fe400078e0011 */
[----:B------:R-:W-:-:S04]  /*02b0*/  IMAD.WIDE R16, R12, 0x10, R18 ;  /* 0x000000100c107825 */ /* 0x000fc800078e0212 */
[----:B0-----:R-:W-:Y:S01]  /*02c0*/  IMAD.WIDE R14, R12, 0x10, R14 ;  /* 0x000000100c0e7825 */ /* 0x001fe200078e020e */
[----:B--2---:R0:W-:Y:S01]  /*02d0*/  STG.E.128.STRONG.SYS desc[UR8][R18.64], R4 ;  /* 0x0000000412007986 */ /* 0x0041e2000c115d08 */
[----:B------:R-:W-:Y:S05]  /*02e0*/  @!P1 BRA `(.L_x_3) ;  /* 0xfffffffc00e49947 */ /* 0x000fea000383ffff */
.L_x_2:
[----:B------:R-:W-:Y:S05]  /*02f0*/  BSYNC.RECONVERGENT B0 ;  /* 0x0000000000007941 */ /* 0x000fea0003800200 */
.L_x_1:
[----:B------:R1:W-:Y:S06]  /*0300*/  BAR.SYNC.DEFER_BLOCKING 0x1, R10 ;  /* 0x0040000a0000791d */ /* 0x0003ec0000010000 */
[----:B0-----:R-:W2:Y:S01]  /*0310*/  @!P0 LDG.E.64.STRONG.SYS R4, desc[UR8][R8.64] ;  /* 0x0000000808048981 */ /* 0x001ea2000c1f5b00 */
[----:B------:R-:W-:Y:S01]  /*0320*/  UIADD3 UR4, UPT, UPT, UR4, 0x1, URZ ;  /* 0x0000000104047890 */ /* 0x000fe2000fffe0ff */
[----:B------:R-:W-:Y:S01]  /*0330*/  VIADD R13, R13, 0x1 ;  /* 0x000000010d0d7836 */ /* 0x000fe20000000000 */
[----:B------:R-:W-:-:S04]  /*0340*/  UIADD3 UR5, UP0, UPT, UR5, 0x10, URZ ;  /* 0x0000001005057890 */ /* 0x000fc8000ff1e0ff */
[----:B------:R-:W-:Y:S01]  /*0350*/  SHF.R.S32.HI R6, RZ, 0x1f, R13 ;  /* 0x0000001fff067819 */ /* 0x000fe2000001140d */
[----:B------:R-:W-:-:S03]  /*0360*/  UIADD3.X UR6, UPT, UPT, URZ, UR6, URZ, UP0, !UPT ;  /* 0x00000006ff067290 */ /* 0x000fc600087fe4ff */
[----:B------:R-:W-:-:S04]  /*0370*/  LEA.HI R6, R6, R13, RZ, 0x2 ;  /* 0x0000000d06067211 */ /* 0x000fc800078f10ff */
[----:B------:R-:W-:-:S05]  /*0380*/  LOP3.LUT R6, R6, 0xfffffffc, RZ, 0xc0, !PT ;  /* 0xfffffffc06067812 */ /* 0x000fca00078ec0ff */
[----:B------:R-:W-:Y:S01]  /*0390*/  IMAD.IADD R13, R13, 0x1, -R6 ;  /* 0x000000010d0d7824 */ /* 0x000fe200078e0a06 */
[----:B--2---:R-:W-:-:S05]  /*03a0*/  @!P0 IADD3 R4, P2, PT, R4, 0x1, RZ ;  /* 0x0000000104048810 */ /* 0x004fca0007f5e0ff */
[----:B------:R-:W-:-:S05]  /*03b0*/  @!P0 IMAD.X R5, RZ, RZ, R5, P2 ;  /* 0x000000ffff058224 */ /* 0x000fca00010e0605 */
[----:B------:R1:W-:Y:S01]  /*03c0*/  @!P0 STG.E.64.STRONG.SYS desc[UR8][R8.64], R4 ;  /* 0x0000000408008986 */ /* 0x0003e2000c115b08 */
[----:B------:R-:W-:-:S13]  /*03d0*/  ISETP.NE.AND P0, PT, R0, UR4, PT ;  /* 0x0000000400007c0c */ /* 0x000fda000bf05270 */
[----:B-1----:R-:W-:Y:S05]  /*03e0*/  @P0 BRA `(.L_x_0) ;  /* 0xfffffffc00600947 */ /* 0x002fea000383ffff */
[----:B------:R-:W-:Y:S05]  /*03f0*/  EXIT ;  /* 0x000000000000794d */ /* 0x000fea0003800000 */
.L_x_4:
[----:B------:R-:W-:-:S00]  /*0400*/  BRA `(.L_x_4) ;  /* 0xfffffffc00fc7947 */ /* 0x000fc0000383ffff */
[----:B------:R-:W-:-:S00]  /*0410*/  NOP ;  /* 0x0000000000007918 */ /* 0x000fc00000000000 */
        /* <DEDUP_REMOVED lines=14> */
.L_x_5:


//--------------------- .nv.shared.reserved.0     --------------------------
	.section	.nv.shared.reserved.0,"aw",@nobits
	.weak		__nv_reservedSMEM_offset_0_alias
	.size		__nv_reservedSMEM_offset_0_alias, 0, 64
	.other		__nv_reservedSMEM_offset_0_alias,@"STO_CUDA_RESERVED_SHARED STV_DEFAULT"
__nv_reservedSMEM_offset_0_alias:
	.zero		0
	.zero		64


//--------------------- .nv.constant0._Z10streamCopyPvP9CtrlBlockm --------------------------
	.section	.nv.constant0._Z10streamCopyPvP9CtrlBlockm,"a",@progbits
	.sectionflags	@""
	.align	4
.nv.constant0._Z10streamCopyPvP9CtrlBlockm:
	.zero		920


//--------------------- SYMBOLS --------------------------

	.type		.nv.reservedSmem.offset0,@object
	.size		.nv.reservedSmem.offset0,0x4
